//
// Generated by NVIDIA NVVM Compiler
//
// Compiler Build ID: CL-36424714
// Cuda compilation tools, release 13.0, V13.0.88
// Based on NVVM 20.0.0
//

.version 9.0
.target sm_100
.address_size 64

	// .globl	_Z13softmaxKernelPKfPfif

.visible .entry _Z13softmaxKernelPKfPfif(
	.param .u64 .ptr .align 1 _Z13softmaxKernelPKfPfif_param_0,
	.param .u64 .ptr .align 1 _Z13softmaxKernelPKfPfif_param_1,
	.param .u32 _Z13softmaxKernelPKfPfif_param_2,
	.param .f32 _Z13softmaxKernelPKfPfif_param_3
)
{
	.reg .pred 	%p<13>;
	.reg .b32 	%r<33>;
	.reg .b32 	%f<38>;
	.reg .b64 	%rd<12>;

	ld.param.u64 	%rd4, [_Z13softmaxKernelPKfPfif_param_0];
	ld.param.u64 	%rd3, [_Z13softmaxKernelPKfPfif_param_1];
	ld.param.u32 	%r17, [_Z13softmaxKernelPKfPfif_param_2];
	ld.param.f32 	%f13, [_Z13softmaxKernelPKfPfif_param_3];
	cvta.to.global.u64 	%rd1, %rd4;
	mov.u32 	%r32, %tid.x;
	setp.ge.s32 	%p1, %r32, %r17;
	mov.f32 	%f33, 0fFF7FFFFF;
	@%p1 bra 	$L__BB0_3;
	mov.u32 	%r18, %ctaid.x;
	mul.lo.s32 	%r2, %r17, %r18;
	mov.f32 	%f33, 0fFF7FFFFF;
	mov.u32 	%r3, %ntid.x;
	mov.u32 	%r28, %r32;
$L__BB0_2:
	add.s32 	%r19, %r28, %r2;
	mul.wide.u32 	%rd5, %r19, 4;
	add.s64 	%rd6, %rd1, %rd5;
	ld.global.nc.f32 	%f16, [%rd6];
	max.f32 	%f33, %f16, %f33;
	add.s32 	%r28, %r28, %r3;
	setp.lt.s32 	%p2, %r28, %r17;
	@%p2 bra 	$L__BB0_2;
$L__BB0_3:
	bar.sync 	0;
	mov.u32 	%r6, %ntid.x;
	setp.lt.u32 	%p3, %r6, 2;
	mov.u32 	%r29, %r6;
	@%p3 bra 	$L__BB0_4;
	bra.uni 	$L__BB0_12;
$L__BB0_4:
	setp.ge.s32 	%p6, %r32, %r17;
	mov.f32 	%f36, 0f2EDBE6FF;
	@%p6 bra 	$L__BB0_7;
	mov.u32 	%r22, %ctaid.x;
	mul.lo.s32 	%r7, %r17, %r22;
	mov.f32 	%f36, 0f2EDBE6FF;
	mov.u32 	%r30, %r32;
$L__BB0_6:
	add.s32 	%r23, %r30, %r7;
	mul.wide.u32 	%rd7, %r23, 4;
	add.s64 	%rd8, %rd1, %rd7;
	ld.global.nc.f32 	%f20, [%rd8];
	sub.f32 	%f21, %f20, %f33;
	mul.f32 	%f22, %f13, %f21;
	mul.f32 	%f23, %f22, 0f3FB8AA3B;
	ex2.approx.f32 	%f24, %f23;
	add.f32 	%f36, %f36, %f24;
	add.s32 	%r30, %r30, %r6;
	setp.lt.s32 	%p7, %r30, %r17;
	@%p7 bra 	$L__BB0_6;
$L__BB0_7:
	setp.lt.u32 	%p8, %r6, 2;
	bar.sync 	0;
	mov.u32 	%r31, %r6;
	@%p8 bra 	$L__BB0_8;
	bra.uni 	$L__BB0_13;
$L__BB0_8:
	setp.ge.s32 	%p11, %r32, %r17;
	@%p11 bra 	$L__BB0_11;
	mov.u32 	%r26, %ctaid.x;
	mul.lo.s32 	%r12, %r17, %r26;
	cvta.to.global.u64 	%rd2, %rd3;
$L__BB0_10:
	add.s32 	%r27, %r32, %r12;
	mul.wide.u32 	%rd9, %r27, 4;
	add.s64 	%rd10, %rd1, %rd9;
	ld.global.nc.f32 	%f26, [%rd10];
	sub.f32 	%f27, %f26, %f33;
	mul.f32 	%f28, %f13, %f27;
	mul.f32 	%f29, %f28, 0f3FB8AA3B;
	ex2.approx.f32 	%f30, %f29;
	div.rn.f32 	%f31, %f30, %f36;
	add.s64 	%rd11, %rd2, %rd9;
	st.global.f32 	[%rd11], %f31;
	add.s32 	%r32, %r32, %r6;
	setp.lt.s32 	%p12, %r32, %r17;
	@%p12 bra 	$L__BB0_10;
$L__BB0_11:
	ret;
$L__BB0_12:
	shr.u32 	%r9, %r29, 1;
	mov.b32 	%r20, %f33;
	shfl.sync.down.b32	%r21|%p4, %r20, %r9, 31, -1;
	mov.b32 	%f17, %r21;
	max.f32 	%f33, %f33, %f17;
	setp.lt.u32 	%p5, %r29, 4;
	mov.u32 	%r29, %r9;
	@%p5 bra 	$L__BB0_4;
	bra.uni 	$L__BB0_12;
$L__BB0_13:
	shr.u32 	%r14, %r31, 1;
	mov.b32 	%r24, %f36;
	shfl.sync.down.b32	%r25|%p9, %r24, %r14, 31, -1;
	mov.b32 	%f25, %r25;
	add.f32 	%f36, %f36, %f25;
	setp.lt.u32 	%p10, %r31, 4;
	mov.u32 	%r31, %r14;
	@%p10 bra 	$L__BB0_8;
	bra.uni 	$L__BB0_13;

}


// ===== COMPILED SASS (sm_100) =====

	.target	sm_100

	.elftype	@"ET_EXEC"


//--------------------- .note.nv.tkinfo           --------------------------
	.section	.note.nv.tkinfo,"",@"SHT_NOTE"
	.sectionflags	@"SHF_NOTE_NV_TKINFO"
	.tkinfo
        /*0018*/ 	.word	0x00000002
        /*0030*/ 	.string	""
        /*0030*/ 	.string	"ptxas"
        /*0030*/ 	.string	"Cuda compilation tools, release 13.0, V13.0.88"
        /*0030*/ 	.string	"Build cuda_13.0.r13.0/compiler.36424714_0"
        /*0030*/ 	.string	"-arch sm_100 -m 64 "



//--------------------- .note.nv.cuinfo           --------------------------
	.section	.note.nv.cuinfo,"",@"SHT_NOTE"
	.sectionflags	@"SHF_NOTE_NV_CUINFO"
        /*0018*/ 	.short	0x0002
        /*001a*/ 	.short	0x0064
        /*001c*/ 	.short	0x0082
	.zero		2


//--------------------- .nv.info                  --------------------------
	.section	.nv.info,"",@"SHT_CUDA_INFO"
	.align	4


	//----- nvinfo : EIATTR_REGCOUNT
	.align		4
        /*0000*/ 	.byte	0x04, 0x2f
        /*0002*/ 	.short	(.L_1 - .L_0)
	.align		4
.L_0:
        /*0004*/ 	.word	index@(_Z13softmaxKernelPKfPfif)
        /*0008*/ 	.word	0x00000017


	//----- nvinfo : EIATTR_FRAME_SIZE
	.align		4
.L_1:
        /*000c*/ 	.byte	0x04, 0x11
        /*000e*/ 	.short	(.L_3 - .L_2)
	.align		4
.L_2:
        /*0010*/ 	.word	index@($__internal_0_$__cuda_sm3x_div_rn_noftz_f32_slowpath)
        /*0014*/ 	.word	0x00000000


	//----- nvinfo : EIATTR_FRAME_SIZE
	.align		4
.L_3:
        /*0018*/ 	.byte	0x04, 0x11
        /*001a*/ 	.short	(.L_5 - .L_4)
	.align		4
.L_4:
        /*001c*/ 	.word	index@(_Z13softmaxKernelPKfPfif)
        /*0020*/ 	.word	0x00000000


	//----- nvinfo : EIATTR_MIN_STACK_SIZE
	.align		4
.L_5:
        /*0024*/ 	.byte	0x04, 0x12
        /*0026*/ 	.short	(.L_7 - .L_6)
	.align		4
.L_6:
        /*0028*/ 	.word	index@(_Z13softmaxKernelPKfPfif)
        /*002c*/ 	.word	0x00000000
.L_7:


//--------------------- .nv.compat                --------------------------
	.section	.nv.compat,"",@"SHT_CUDA_COMPAT_INFO"
	.align	4
        /*0000*/ 	.byte	0x02, 0x09, 0x00, 0x00, 0x02, 0x02, 0x01, 0x00, 0x02, 0x05, 0x05, 0x00, 0x03, 0x07, 0x01, 0x01
        /*0010*/ 	.byte	0x02, 0x03, 0x00, 0x00, 0x02, 0x06, 0x01, 0x00, 0x04, 0x0b, 0x08, 0x00, 0x01, 0x00, 0x00, 0x00
        /*0020*/ 	.byte	0x00, 0x00, 0x00, 0x00


//--------------------- .nv.info._Z13softmaxKernelPKfPfif --------------------------
	.section	.nv.info._Z13softmaxKernelPKfPfif,"",@"SHT_CUDA_INFO"
	.sectionflags	@""
	.align	4


	//----- nvinfo : EIATTR_CUDA_API_VERSION
	.align		4
        /*0000*/ 	.byte	0x04, 0x37
        /*0002*/ 	.short	(.L_9 - .L_8)
.L_8:
        /*0004*/ 	.word	0x00000082


	//----- nvinfo : EIATTR_KPARAM_INFO
	.align		4
.L_9:
        /*0008*/ 	.byte	0x04, 0x17
        /*000a*/ 	.short	(.L_11 - .L_10)
.L_10:
        /*000c*/ 	.word	0x00000000
        /*0010*/ 	.short	0x0003
        /*0012*/ 	.short	0x0014
        /*0014*/ 	.byte	0x00, 0xf0, 0x11, 0x00


	//----- nvinfo : EIATTR_KPARAM_INFO
	.align		4
.L_11:
        /*0018*/ 	.byte	0x04, 0x17
        /*001a*/ 	.short	(.L_13 - .L_12)
.L_12:
        /*001c*/ 	.word	0x00000000
        /*0020*/ 	.short	0x0002
        /*0022*/ 	.short	0x0010
        /*0024*/ 	.byte	0x00, 0xf0, 0x11, 0x00


	//----- nvinfo : EIATTR_KPARAM_INFO
	.align		4
.L_13:
        /*0028*/ 	.byte	0x04, 0x17
        /*002a*/ 	.short	(.L_15 - .L_14)
.L_14:
        /*002c*/ 	.word	0x00000000
        /*0030*/ 	.short	0x0001
        /*0032*/ 	.short	0x0008
        /*0034*/ 	.byte	0x00, 0xf5, 0x21, 0x00


	//----- nvinfo : EIATTR_KPARAM_INFO
	.align		4
.L_15:
        /*0038*/ 	.byte	0x04, 0x17
        /*003a*/ 	.short	(.L_17 - .L_16)
.L_16:
        /*003c*/ 	.word	0x00000000
        /*0040*/ 	.short	0x0000
        /*0042*/ 	.short	0x0000
        /*0044*/ 	.byte	0x00, 0xf5, 0x21, 0x00


	//----- nvinfo : EIATTR_SPARSE_MMA_MASK
	.align		4
.L_17:
        /*0048*/ 	.byte	0x03, 0x50
        /*004a*/ 	.short	0x0000


	//----- nvinfo : EIATTR_MAXREG_COUNT
	.align		4
        /*004c*/ 	.byte	0x03, 0x1b
        /*004e*/ 	.short	0x00ff


	//----- nvinfo : EIATTR_NUM_BARRIERS
	.align		4
        /*0050*/ 	.byte	0x02, 0x4c
        /*0052*/ 	.byte	0x01
	.zero		1


	//----- nvinfo : EIATTR_MERCURY_ISA_VERSION
	.align		4
        /*0054*/ 	.byte	0x03, 0x5f
        /*0056*/ 	.short	0x0101


	//----- nvinfo : EIATTR_COOP_GROUP_MASK_REGIDS
	.align		4
        /*0058*/ 	.byte	0x04, 0x29
        /*005a*/ 	.short	(.L_19 - .L_18)


	//   ....[0]....
.L_18:
        /*005c*/ 	.word	0xffffffff


	//   ....[1]....
        /*0060*/ 	.word	0xffffffff


	//----- nvinfo : EIATTR_COOP_GROUP_INSTR_OFFSETS
	.align		4
.L_19:
        /*0064*/ 	.byte	0x04, 0x28
        /*0066*/ 	.short	(.L_21 - .L_20)


	//   ....[0]....
.L_20:
        /*0068*/ 	.word	0x00000210


	//   ....[1]....
        /*006c*/ 	.word	0x000003e0


	//----- nvinfo : EIATTR_VRC_CTA_INIT_COUNT
	.align		4
.L_21:
        /*0070*/ 	.byte	0x02, 0x4a
	.zero		1
	.zero		1


	//----- nvinfo : EIATTR_EXIT_INSTR_OFFSETS
	.align		4
        /*0074*/ 	.byte	0x04, 0x1c
        /*0076*/ 	.short	(.L_23 - .L_22)


	//   ....[0]....
.L_22:
        /*0078*/ 	.word	0x00000420


	//   ....[1]....
        /*007c*/ 	.word	0x00000640


	//----- nvinfo : EIATTR_CRS_STACK_SIZE
	.align		4
.L_23:
        /*0080*/ 	.byte	0x04, 0x1e
        /*0082*/ 	.short	(.L_25 - .L_24)
.L_24:
        /*0084*/ 	.word	0x00000000


	//----- nvinfo : EIATTR_CBANK_PARAM_SIZE
	.align		4
.L_25:
        /*0088*/ 	.byte	0x03, 0x19
        /*008a*/ 	.short	0x0018


	//----- nvinfo : EIATTR_PARAM_CBANK
	.align		4
        /*008c*/ 	.byte	0x04, 0x0a
        /*008e*/ 	.short	(.L_27 - .L_26)
	.align		4
.L_26:
        /*0090*/ 	.word	index@(.nv.constant0._Z13softmaxKernelPKfPfif)
        /*0094*/ 	.short	0x0380
        /*0096*/ 	.short	0x0018


	//----- nvinfo : EIATTR_SW_WAR
	.align		4
.L_27:
        /*0098*/ 	.byte	0x04, 0x36
        /*009a*/ 	.short	(.L_29 - .L_28)
.L_28:
        /*009c*/ 	.word	0x00000008
.L_29:


//--------------------- .nv.callgraph             --------------------------
	.section	.nv.callgraph,"",@"SHT_CUDA_CALLGRAPH"
	.align	4
	.sectionentsize	8
	.align		4
        /*0000*/ 	.word	0x00000000
	.align		4
        /*0004*/ 	.word	0xffffffff
	.align		4
        /*0008*/ 	.word	0x00000000
	.align		4
        /*000c*/ 	.word	0xfffffffe
	.align		4
        /*0010*/ 	.word	0x00000000
	.align		4
        /*0014*/ 	.word	0xfffffffd
	.align		4
        /*0018*/ 	.word	0x00000000
	.align		4
        /*001c*/ 	.word	0xfffffffc


//--------------------- .text._Z13softmaxKernelPKfPfif --------------------------
	.section	.text._Z13softmaxKernelPKfPfif,"ax",@progbits
	.align	128
        .global         _Z13softmaxKernelPKfPfif
        .type           _Z13softmaxKernelPKfPfif,@function
        .size           _Z13softmaxKernelPKfPfif,(.L_x_25 - _Z13softmaxKernelPKfPfif)
        .other          _Z13softmaxKernelPKfPfif,@"STO_CUDA_ENTRY STV_DEFAULT"
_Z13softmaxKernelPKfPfif:
.text._Z13softmaxKernelPKfPfif:
[----:B------:R-:W-:Y:S01]  /*0000*/  LDC R1, c[0x0][0x37c] ;  /* 0x0000df00ff017b82 */ /* 0x000fe20000000800 */
[----:B------:R-:W0:Y:S01]  /*0010*/  S2R R11, SR_TID.X ;  /* 0x00000000000b7919 */ /* 0x000e220000002100 */
[----:B------:R-:W0:Y:S01]  /*0020*/  LDCU UR7, c[0x0][0x390] ;  /* 0x00007200ff0777ac */ /* 0x000e220008000800 */
[----:B------:R-:W-:Y:S01]  /*0030*/  BSSY.RECONVERGENT B0, `(.L_x_0) ;  /* 0x0000011000007945 */ /* 0x000fe20003800200 */
[----:B------:R-:W-:Y:S01]  /*0040*/  IMAD.MOV.U32 R2, RZ, RZ, -0x800001 ;  /* 0xff7fffffff027424 */ /* 0x000fe200078e00ff */
[----:B------:R-:W1:Y:S01]  /*0050*/  LDCU.64 UR4, c[0x0][0x358] ;  /* 0x00006b00ff0477ac */ /* 0x000e620008000a00 */
[----:B0-----:R-:W-:-:S13]  /*0060*/  ISETP.GE.AND P0, PT, R11, UR7, PT ;  /* 0x000000070b007c0c */ /* 0x001fda000bf06270 */
[----:B-1----:R-:W-:Y:S05]  /*0070*/  @P0 BRA `(.L_x_1) ;  /* 0x0000000000300947 */ /* 0x002fea0003800000 */
[----:B------:R-:W0:Y:S01]  /*0080*/  S2R R3, SR_CTAID.X ;  /* 0x0000000000037919 */ /* 0x000e220000002500 */
[----:B------:R-:W1:Y:S01]  /*0090*/  LDC R9, c[0x0][0x360] ;  /* 0x0000d800ff097b82 */ /* 0x000e620000000800 */
[----:B------:R-:W-:Y:S02]  /*00a0*/  IMAD.MOV.U32 R2, RZ, RZ, -0x800001 ;  /* 0xff7fffffff027424 */ /* 0x000fe400078e00ff */
[----:B------:R-:W-:-:S05]  /*00b0*/  IMAD.MOV.U32 R0, RZ, RZ, R11 ;  /* 0x000000ffff007224 */ /* 0x000fca00078e000b */
[----:B------:R-:W2:Y:S02]  /*00c0*/  LDC.64 R6, c[0x0][0x380] ;  /* 0x0000e000ff067b82 */ /* 0x000ea40000000a00 */
.L_x_2:
[----:B0-----:R-:W-:-:S04]  /*00d0*/  IMAD R5, R3, UR7, R0 ;  /* 0x0000000703057c24 */ /* 0x001fc8000f8e0200 */
[----:B--2---:R-:W-:-:S06]  /*00e0*/  IMAD.WIDE.U32 R4, R5, 0x4, R6 ;  /* 0x0000000405047825 */ /* 0x004fcc00078e0006 */
[----:B------:R-:W2:Y:S01]  /*00f0*/  LDG.E.CONSTANT R5, desc[UR4][R4.64] ;  /* 0x0000000404057981 */ /* 0x000ea2000c1e9900 */
[----:B-1----:R-:W-:-:S05]  /*0100*/  IMAD.IADD R0, R9, 0x1, R0 ;  /* 0x0000000109007824 */ /* 0x002fca00078e0200 */
[----:B------:R-:W-:Y:S02]  /*0110*/  ISETP.GE.AND P0, PT, R0, UR7, PT ;  /* 0x0000000700007c0c */ /* 0x000fe4000bf06270 */
[----:B--2---:R-:W-:-:S11]  /*0120*/  FMNMX R2, R5, R2, !PT ;  /* 0x0000000205027209 */ /* 0x004fd60007800000 */
[----:B------:R-:W-:Y:S05]  /*0130*/  @!P0 BRA `(.L_x_2) ;  /* 0xfffffffc00e48947 */ /* 0x000fea000383ffff */
.L_x_1:
[----:B------:R-:W-:Y:S05]  /*0140*/  BSYNC.RECONVERGENT B0 ;  /* 0x0000000000007941 */ /* 0x000fea0003800200 */
.L_x_0:
[----:B------:R-:W0:Y:S01]  /*0150*/  LDCU UR6, c[0x0][0x360] ;  /* 0x00006c00ff0677ac */ /* 0x000e220008000800 */
[----:B------:R-:W-:Y:S01]  /*0160*/  BAR.SYNC.DEFER_BLOCKING 0x0 ;  /* 0x0000000000007b1d */ /* 0x000fe20000010000 */
[C---:B------:R-:W-:Y:S01]  /*0170*/  ISETP.GE.AND P2, PT, R11.reuse, UR7, PT ;  /* 0x000000070b007c0c */ /* 0x040fe2000bf46270 */
[----:B------:R-:W-:Y:S01]  /*0180*/  IMAD.MOV.U32 R3, RZ, RZ, 0x2edbe6ff ;  /* 0x2edbe6ffff037424 */ /* 0x000fe200078e00ff */
[----:B------:R-:W-:-:S03]  /*0190*/  ISETP.GE.AND P0, PT, R11, UR7, PT ;  /* 0x000000070b007c0c */ /* 0x000fc6000bf06270 */
[----:B------:R-:W1:Y:S01]  /*01a0*/  LDCU UR8, c[0x0][0x394] ;  /* 0x00007280ff0877ac */ /* 0x000e620008000800 */
[----:B0-----:R-:W-:-:S09]  /*01b0*/  UISETP.GE.U32.AND UP0, UPT, UR6, 0x2, UPT ;  /* 0x000000020600788c */ /* 0x001fd2000bf06070 */
[----:B-1----:R-:W-:Y:S05]  /*01c0*/  BRA.U !UP0, `(.L_x_3) ;  /* 0x00000001081c7547 */ /* 0x002fea000b800000 */
[----:B------:R-:W-:-:S07]  /*01d0*/  IMAD.U32 R0, RZ, RZ, UR6 ;  /* 0x00000006ff007e24 */ /* 0x000fce000f8e00ff */
.L_x_4:
[----:B------:R-:W-:Y:S02]  /*01e0*/  SHF.R.U32.HI R5, RZ, 0x1, R0 ;  /* 0x00000001ff057819 */ /* 0x000fe40000011600 */
[----:B------:R-:W-:Y:S02]  /*01f0*/  ISETP.GE.U32.AND P1, PT, R0, 0x4, PT ;  /* 0x000000040000780c */ /* 0x000fe40003f26070 */
[----:B------:R-:W-:Y:S01]  /*0200*/  MOV R0, R5 ;  /* 0x0000000500007202 */ /* 0x000fe20000000f00 */
[----:B------:R-:W0:Y:S02]  /*0210*/  SHFL.DOWN PT, R7, R2, R5, 0x1f ;  /* 0x08001f0502077589 */ /* 0x000e2400000e0000 */
[----:B0-----:R-:W-:-:S08]  /*0220*/  FMNMX R2, R7, R2, !PT ;  /* 0x0000000207027209 */ /* 0x001fd00007800000 */
[----:B------:R-:W-:Y:S05]  /*0230*/  @P1 BRA `(.L_x_4) ;  /* 0xfffffffc00e81947 */ /* 0x000fea000383ffff */
.L_x_3:
[----:B------:R-:W-:Y:S04]  /*0240*/  BSSY.RECONVERGENT B0, `(.L_x_5) ;  /* 0x0000014000007945 */ /* 0x000fe80003800200 */
[----:B------:R-:W-:Y:S05]  /*0250*/  @P2 BRA `(.L_x_6) ;  /* 0x0000000000482947 */ /* 0x000fea0003800000 */
[----:B------:R-:W0:Y:S01]  /*0260*/  S2R R9, SR_CTAID.X ;  /* 0x0000000000097919 */ /* 0x000e220000002500 */
[----:B------:R-:W1:Y:S01]  /*0270*/  LDC.64 R6, c[0x0][0x380] ;  /* 0x0000e000ff067b82 */ /* 0x000e620000000a00 */
[----:B------:R-:W-:Y:S02]  /*0280*/  IMAD.MOV.U32 R3, RZ, RZ, 0x2edbe6ff ;  /* 0x2edbe6ffff037424 */ /* 0x000fe400078e00ff */
[----:B------:R-:W-:-:S07]  /*0290*/  IMAD.MOV.U32 R0, RZ, RZ, R11 ;  /* 0x000000ffff007224 */ /* 0x000fce00078e000b */
.L_x_7:
[----:B0-----:R-:W-:-:S04]  /*02a0*/  IMAD R5, R9, UR7, R0 ;  /* 0x0000000709057c24 */ /* 0x001fc8000f8e0200 */
[----:B-1----:R-:W-:-:S06]  /*02b0*/  IMAD.WIDE.U32 R4, R5, 0x4, R6 ;  /* 0x0000000405047825 */ /* 0x002fcc00078e0006 */
[----:B------:R-:W2:Y:S01]  /*02c0*/  LDG.E.CONSTANT R5, desc[UR4][R4.64] ;  /* 0x0000000404057981 */ /* 0x000ea2000c1e9900 */
[----:B------:R-:W-:-:S05]  /*02d0*/  VIADD R0, R0, UR6 ;  /* 0x0000000600007c36 */ /* 0x000fca0008000000 */
[----:B------:R-:W-:Y:S01]  /*02e0*/  ISETP.GE.AND P2, PT, R0, UR7, PT ;  /* 0x0000000700007c0c */ /* 0x000fe2000bf46270 */
[----:B--2---:R-:W-:-:S04]  /*02f0*/  FADD R8, R5, -R2 ;  /* 0x8000000205087221 */ /* 0x004fc80000000000 */
[----:B------:R-:W-:-:S04]  /*0300*/  FMUL R8, R8, UR8 ;  /* 0x0000000808087c20 */ /* 0x000fc80008400000 */
[----:B------:R-:W-:-:S05]  /*0310*/  FMUL R8, R8, 1.4426950216293334961 ;  /* 0x3fb8aa3b08087820 */ /* 0x000fca0000400000 */
[----:B------:R-:W-:-:S13]  /*0320*/  FSETP.GEU.AND P1, PT, R8, -126, PT ;  /* 0xc2fc00000800780b */ /* 0x000fda0003f2e000 */
[----:B------:R-:W-:-:S04]  /*0330*/  @!P1 FMUL R8, R8, 0.5 ;  /* 0x3f00000008089820 */ /* 0x000fc80000400000 */
[----:B------:R-:W0:Y:S02]  /*0340*/  MUFU.EX2 R10, R8 ;  /* 0x00000008000a7308 */ /* 0x000e240000000800 */
[----:B0-----:R-:W-:-:S04]  /*0350*/  @!P1 FMUL R10, R10, R10 ;  /* 0x0000000a0a0a9220 */ /* 0x001fc80000400000 */
[----:B------:R-:W-:Y:S01]  /*0360*/  FADD R3, R10, R3 ;  /* 0x000000030a037221 */ /* 0x000fe20000000000 */
[----:B------:R-:W-:Y:S06]  /*0370*/  @!P2 BRA `(.L_x_7) ;  /* 0xfffffffc00c8a947 */ /* 0x000fec000383ffff */
.L_x_6:
[----:B------:R-:W-:Y:S05]  /*0380*/  BSYNC.RECONVERGENT B0 ;  /* 0x0000000000007941 */ /* 0x000fea0003800200 */
.L_x_5:
[----:B------:R-:W-:Y:S06]  /*0390*/  BAR.SYNC.DEFER_BLOCKING 0x0 ;  /* 0x0000000000007b1d */ /* 0x000fec0000010000 */
[----:B------:R-:W-:Y:S05]  /*03a0*/  BRA.U !UP0, `(.L_x_8) ;  /* 0x00000001081c7547 */ /* 0x000fea000b800000 */
[----:B------:R-:W-:-:S07]  /*03b0*/  IMAD.U32 R0, RZ, RZ, UR6 ;  /* 0x00000006ff007e24 */ /* 0x000fce000f8e00ff */
.L_x_9:
[----:B------:R-:W-:Y:S02]  /*03c0*/  SHF.R.U32.HI R4, RZ, 0x1, R0 ;  /* 0x00000001ff047819 */ /* 0x000fe40000011600 */
[----:B------:R-:W-:-:S03]  /*03d0*/  ISETP.GE.U32.AND P1, PT, R0, 0x4, PT ;  /* 0x000000040000780c */ /* 0x000fc60003f26070 */
[----:B------:R-:W0:Y:S01]  /*03e0*/  SHFL.DOWN PT, R6, R3, R4, 0x1f ;  /* 0x08001f0403067589 */ /* 0x000e2200000e0000 */
[----:B------:R-:W-:Y:S02]  /*03f0*/  IMAD.MOV.U32 R0, RZ, RZ, R4 ;  /* 0x000000ffff007224 */ /* 0x000fe400078e0004 */
[----:B0-----:R-:W-:-:S07]  /*0400*/  FADD R3, R6, R3 ;  /* 0x0000000306037221 */ /* 0x001fce0000000000 */
[----:B------:R-:W-:Y:S05]  /*0410*/  @P1 BRA `(.L_x_9) ;  /* 0xfffffffc00e81947 */ /* 0x000fea000383ffff */
.L_x_8:
[----:B------:R-:W-:Y:S05]  /*0420*/  @P0 EXIT ;  /* 0x000000000000094d */ /* 0x000fea0003800000 */
[----:B------:R-:W0:Y:S01]  /*0430*/  S2UR UR7, SR_CTAID.X ;  /* 0x00000000000779c3 */ /* 0x000e220000002500 */
[----:B------:R-:W1:Y:S07]  /*0440*/  LDCU UR8, c[0x0][0x390] ;  /* 0x00007200ff0877ac */ /* 0x000e6e0008000800 */
[----:B------:R-:W2:Y:S08]  /*0450*/  LDC.64 R8, c[0x0][0x380] ;  /* 0x0000e000ff087b82 */ /* 0x000eb00000000a00 */
[----:B------:R-:W3:Y:S08]  /*0460*/  LDC.64 R6, c[0x0][0x388] ;  /* 0x0000e200ff067b82 */ /* 0x000ef00000000a00 */
[----:B01----:R-:W4:Y:S02]  /*0470*/  LDC.64 R4, c[0x0][0x390] ;  /* 0x0000e400ff047b82 */ /* 0x003f240000000a00 */
.L_x_12:
[----:B----4-:R-:W-:-:S04]  /*0480*/  IMAD R13, R4, UR7, R11 ;  /* 0x00000007040d7c24 */ /* 0x010fc8000f8e020b */
[----:B--2---:R-:W-:-:S06]  /*0490*/  IMAD.WIDE.U32 R14, R13, 0x4, R8 ;  /* 0x000000040d0e7825 */ /* 0x004fcc00078e0008 */
[----:B------:R-:W2:Y:S01]  /*04a0*/  LDG.E.CONSTANT R15, desc[UR4][R14.64] ;  /* 0x000000040e0f7981 */ /* 0x000ea2000c1e9900 */
[----:B------:R-:W0:Y:S01]  /*04b0*/  MUFU.RCP R12, R3 ;  /* 0x00000003000c7308 */ /* 0x000e220000001000 */
[----:B------:R-:W-:Y:S01]  /*04c0*/  BSSY.RECONVERGENT B0, `(.L_x_10) ;  /* 0x0000012000007945 */ /* 0x000fe20003800200 */
[----:B0-----:R-:W-:-:S04]  /*04d0*/  FFMA R17, R12, -R3, 1 ;  /* 0x3f8000000c117423 */ /* 0x001fc80000000803 */
[----:B------:R-:W-:Y:S01]  /*04e0*/  FFMA R17, R12, R17, R12 ;  /* 0x000000110c117223 */ /* 0x000fe2000000000c */
[----:B--2---:R-:W-:-:S04]  /*04f0*/  FADD R0, R15, -R2 ;  /* 0x800000020f007221 */ /* 0x004fc80000000000 */
[----:B------:R-:W-:-:S04]  /*0500*/  FMUL R0, R0, R5 ;  /* 0x0000000500007220 */ /* 0x000fc80000400000 */
[----:B------:R-:W-:-:S05]  /*0510*/  FMUL R10, R0, 1.4426950216293334961 ;  /* 0x3fb8aa3b000a7820 */ /* 0x000fca0000400000 */
[----:B------:R-:W-:-:S13]  /*0520*/  FSETP.GEU.AND P0, PT, R10, -126, PT ;  /* 0xc2fc00000a00780b */ /* 0x000fda0003f0e000 */
[----:B------:R-:W-:-:S04]  /*0530*/  @!P0 FMUL R10, R10, 0.5 ;  /* 0x3f0000000a0a8820 */ /* 0x000fc80000400000 */
[----:B------:R-:W0:Y:S02]  /*0540*/  MUFU.EX2 R0, R10 ;  /* 0x0000000a00007308 */ /* 0x000e240000000800 */
[----:B0-----:R-:W-:-:S06]  /*0550*/  @!P0 FMUL R0, R0, R0 ;  /* 0x0000000000008220 */ /* 0x001fcc0000400000 */
[----:B------:R-:W0:Y:S01]  /*0560*/  FCHK P0, R0, R3 ;  /* 0x0000000300007302 */ /* 0x000e220000000000 */
[----:B------:R-:W-:-:S04]  /*0570*/  FFMA R12, R0, R17, RZ ;  /* 0x00000011000c7223 */ /* 0x000fc800000000ff */
[----:B------:R-:W-:-:S04]  /*0580*/  FFMA R14, R12, -R3, R0 ;  /* 0x800000030c0e7223 */ /* 0x000fc80000000000 */
[----:B------:R-:W-:Y:S01]  /*0590*/  FFMA R17, R17, R14, R12 ;  /* 0x0000000e11117223 */ /* 0x000fe2000000000c */
[----:B0-----:R-:W-:Y:S06]  /*05a0*/  @!P0 BRA `(.L_x_11) ;  /* 0x00000000000c8947 */ /* 0x001fec0003800000 */
[----:B------:R-:W-:-:S07]  /*05b0*/  MOV R10, 0x5d0 ;  /* 0x000005d0000a7802 */ /* 0x000fce0000000f00 */
[----:B---3--:R-:W-:Y:S05]  /*05c0*/  CALL.REL.NOINC `($__internal_0_$__cuda_sm3x_div_rn_noftz_f32_slowpath) ;  /* 0x0000000000207944 */ /* 0x008fea0003c00000 */
[----:B------:R-:W-:-:S07]  /*05d0*/  MOV R17, R0 ;  /* 0x0000000000117202 */ /* 0x000fce0000000f00 */
.L_x_11:
[----:B------:R-:W-:Y:S05]  /*05e0*/  BSYNC.RECONVERGENT B0 ;  /* 0x0000000000007941 */ /* 0x000fea0003800200 */
.L_x_10:
[----:B---3--:R-:W-:-:S04]  /*05f0*/  IMAD.WIDE.U32 R12, R13, 0x4, R6 ;  /* 0x000000040d0c7825 */ /* 0x008fc800078e0006 */
[----:B------:R-:W-:Y:S01]  /*0600*/  VIADD R11, R11, UR6 ;  /* 0x000000060b0b7c36 */ /* 0x000fe20008000000 */
[----:B------:R0:W-:Y:S04]  /*0610*/  STG.E desc[UR4][R12.64], R17 ;  /* 0x000000110c007986 */ /* 0x0001e8000c101904 */
[----:B------:R-:W-:-:S13]  /*0620*/  ISETP.GE.AND P0, PT, R11, UR8, PT ;  /* 0x000000080b007c0c */ /* 0x000fda000bf06270 */
[----:B0-----:R-:W-:Y:S05]  /*0630*/  @!P0 BRA `(.L_x_12) ;  /* 0xfffffffc00908947 */ /* 0x001fea000383ffff */
[----:B------:R-:W-:Y:S05]  /*0640*/  EXIT ;  /* 0x000000000000794d */ /* 0x000fea0003800000 */
        .weak           $__internal_0_$__cuda_sm3x_div_rn_noftz_f32_slowpath
        .type           $__internal_0_$__cuda_sm3x_div_rn_noftz_f32_slowpath,@function
        .size           $__internal_0_$__cuda_sm3x_div_rn_noftz_f32_slowpath,(.L_x_25 - $__internal_0_$__cuda_sm3x_div_rn_noftz_f32_slowpath)
$__internal_0_$__cuda_sm3x_div_rn_noftz_f32_slowpath:
[--C-:B------:R-:W-:Y:S01]  /*0650*/  SHF.R.U32.HI R14, RZ, 0x17, R3.reuse ;  /* 0x00000017ff0e7819 */ /* 0x100fe20000011603 */
[----:B------:R-:W-:Y:S01]  /*0660*/  BSSY.RECONVERGENT B1, `(.L_x_13) ;  /* 0x0000063000017945 */ /* 0x000fe20003800200 */
[----:B------:R-:W-:Y:S01]  /*0670*/  SHF.R.U32.HI R12, RZ, 0x17, R0 ;  /* 0x00000017ff0c7819 */ /* 0x000fe20000011600 */
[----:B------:R-:W-:Y:S01]  /*0680*/  IMAD.MOV.U32 R15, RZ, RZ, R3 ;  /* 0x000000ffff0f7224 */ /* 0x000fe200078e0003 */
[----:B------:R-:W-:Y:S02]  /*0690*/  LOP3.LUT R14, R14, 0xff, RZ, 0xc0, !PT ;  /* 0x000000ff0e0e7812 */ /* 0x000fe400078ec0ff */
[----:B------:R-:W-:-:S03]  /*06a0*/  LOP3.LUT R17, R12, 0xff, RZ, 0xc0, !PT ;  /* 0x000000ff0c117812 */ /* 0x000fc600078ec0ff */
[----:B------:R-:W-:Y:S02]  /*06b0*/  VIADD R18, R14, 0xffffffff ;  /* 0xffffffff0e127836 */ /* 0x000fe40000000000 */
[----:B------:R-:W-:-:S03]  /*06c0*/  VIADD R16, R17, 0xffffffff ;  /* 0xffffffff11107836 */ /* 0x000fc60000000000 */
[----:B------:R-:W-:-:S04]  /*06d0*/  ISETP.GT.U32.AND P0, PT, R18, 0xfd, PT ;  /* 0x000000fd1200780c */ /* 0x000fc80003f04070 */
[----:B------:R-:W-:-:S13]  /*06e0*/  ISETP.GT.U32.OR P0, PT, R16, 0xfd, P0 ;  /* 0x000000fd1000780c */ /* 0x000fda0000704470 */
[----:B------:R-:W-:Y:S01]  /*06f0*/  @!P0 IMAD.MOV.U32 R12, RZ, RZ, RZ ;  /* 0x000000ffff0c8224 */ /* 0x000fe200078e00ff */
[----:B------:R-:W-:Y:S06]  /*0700*/  @!P0 BRA `(.L_x_14) ;  /* 0x00000000005c8947 */ /* 0x000fec0003800000 */
[----:B------:R-:W-:Y:S02]  /*0710*/  FSETP.GTU.FTZ.AND P0, PT, |R0|, +INF , PT ;  /* 0x7f8000000000780b */ /* 0x000fe40003f1c200 */
[----:B------:R-:W-:-:S04]  /*0720*/  FSETP.GTU.FTZ.AND P1, PT, |R3|, +INF , PT ;  /* 0x7f8000000300780b */ /* 0x000fc80003f3c200 */
[----:B------:R-:W-:-:S13]  /*0730*/  PLOP3.LUT P0, PT, P0, P1, PT, 0xf8, 0x8f ;  /* 0x00000000008f781c */ /* 0x000fda0000703f70 */
[----:B------:R-:W-:Y:S05]  /*0740*/  @P0 BRA `(.L_x_15) ;  /* 0x00000004004c0947 */ /* 0x000fea0003800000 */
[----:B------:R-:W-:-:S13]  /*0750*/  LOP3.LUT P0, RZ, R15, 0x7fffffff, R0, 0xc8, !PT ;  /* 0x7fffffff0fff7812 */ /* 0x000fda000780c800 */
[----:B------:R-:W-:Y:S05]  /*0760*/  @!P0 BRA `(.L_x_16) ;  /* 0x00000004003c8947 */ /* 0x000fea0003800000 */
[C---:B------:R-:W-:Y:S02]  /*0770*/  FSETP.NEU.FTZ.AND P2, PT, |R0|.reuse, +INF , PT ;  /* 0x7f8000000000780b */ /* 0x040fe40003f5d200 */
[----:B------:R-:W-:Y:S02]  /*0780*/  FSETP.NEU.FTZ.AND P1, PT, |R3|, +INF , PT ;  /* 0x7f8000000300780b */ /* 0x000fe40003f3d200 */
[----:B------:R-:W-:-:S11]  /*0790*/  FSETP.NEU.FTZ.AND P0, PT, |R0|, +INF , PT ;  /* 0x7f8000000000780b */ /* 0x000fd60003f1d200 */
[----:B------:R-:W-:Y:S05]  /*07a0*/  @!P1 BRA !P2, `(.L_x_16) ;  /* 0x00000004002c9947 */ /* 0x000fea0005000000 */
[----:B------:R-:W-:-:S04]  /*07b0*/  LOP3.LUT P2, RZ, R0, 0x7fffffff, RZ, 0xc0, !PT ;  /* 0x7fffffff00ff7812 */ /* 0x000fc8000784c0ff */
[----:B------:R-:W-:-:S13]  /*07c0*/  PLOP3.LUT P1, PT, P1, P2, PT, 0x2f, 0xf2 ;  /* 0x0000000000f2781c */ /* 0x000fda0000f24577 */
[----:B------:R-:W-:Y:S05]  /*07d0*/  @P1 BRA `(.L_x_17) ;  /* 0x0000000400181947 */ /* 0x000fea0003800000 */
[----:B------:R-:W-:-:S04]  /*07e0*/  LOP3.LUT P1, RZ, R15, 0x7fffffff, RZ, 0xc0, !PT ;  /* 0x7fffffff0fff7812 */ /* 0x000fc8000782c0ff */
[----:B------:R-:W-:-:S13]  /*07f0*/  PLOP3.LUT P0, PT, P0, P1, PT, 0x2f, 0xf2 ;  /* 0x0000000000f2781c */ /* 0x000fda0000702577 */
[----:B------:R-:W-:Y:S05]  /*0800*/  @P0 BRA `(.L_x_18) ;  /* 0x0000000400000947 */ /* 0x000fea0003800000 */
[----:B------:R-:W-:Y:S02]  /*0810*/  ISETP.GE.AND P0, PT, R16, RZ, PT ;  /* 0x000000ff1000720c */ /* 0x000fe40003f06270 */
[----:B------:R-:W-:-:S11]  /*0820*/  ISETP.GE.AND P1, PT, R18, RZ, PT ;  /* 0x000000ff1200720c */ /* 0x000fd60003f26270 */
[----:B------:R-:W-:Y:S01]  /*0830*/  @P0 MOV R12, RZ ;  /* 0x000000ff000c0202 */ /* 0x000fe20000000f00 */
[----:B------:R-:W-:Y:S02]  /*0840*/  @!P0 IMAD.MOV.U32 R12, RZ, RZ, -0x40 ;  /* 0xffffffc0ff0c8424 */ /* 0x000fe400078e00ff */
[----:B------:R-:W-:Y:S01]  /*0850*/  @!P0 FFMA R0, R0, 1.84467440737095516160e+19, RZ ;  /* 0x5f80000000008823 */ /* 0x000fe200000000ff */
[----:B------:R-:W-:Y:S01]  /*0860*/  @!P1 FFMA R15, R3, 1.84467440737095516160e+19, RZ ;  /* 0x5f800000030f9823 */ /* 0x000fe200000000ff */
[----:B------:R-:W-:-:S07]  /*0870*/  @!P1 VIADD R12, R12, 0x40 ;  /* 0x000000400c0c9836 */ /* 0x000fce0000000000 */
.L_x_14:
[----:B------:R-:W-:Y:S01]  /*0880*/  LEA R16, R14, 0xc0800000, 0x17 ;  /* 0xc08000000e107811 */ /* 0x000fe200078eb8ff */
[----:B------:R-:W-:Y:S01]  /*0890*/  VIADD R17, R17, 0xffffff81 ;  /* 0xffffff8111117836 */ /* 0x000fe20000000000 */
[----:B------:R-:W-:Y:S03]  /*08a0*/  BSSY.RECONVERGENT B2, `(.L_x_19) ;  /* 0x0000035000027945 */ /* 0x000fe60003800200 */
[----:B------:R-:W-:Y:S02]  /*08b0*/  IMAD.IADD R16, R15, 0x1, -R16 ;  /* 0x000000010f107824 */ /* 0x000fe400078e0a10 */
[C---:B------:R-:W-:Y:S01]  /*08c0*/  IMAD R0, R17.reuse, -0x800000, R0 ;  /* 0xff80000011007824 */ /* 0x040fe200078e0200 */
[----:B------:R-:W-:Y:S01]  /*08d0*/  IADD3 R17, PT, PT, R17, 0x7f, -R14 ;  /* 0x0000007f11117810 */ /* 0x000fe20007ffe80e */
[----:B------:R-:W0:Y:S01]  /*08e0*/  MUFU.RCP R15, R16 ;  /* 0x00000010000f7308 */ /* 0x000e220000001000 */
[----:B------:R-:W-:-:S02]  /*08f0*/  FADD.FTZ R19, -R16, -RZ ;  /* 0x800000ff10137221 */ /* 0x000fc40000010100 */
[----:B------:R-:W-:Y:S02]  /*0900*/  IADD3 R17, PT, PT, R17, R12, RZ ;  /* 0x0000000c11117210 */ /* 0x000fe40007ffe0ff */
[----:B0-----:R-:W-:-:S04]  /*0910*/  FFMA R18, R15, R19, 1 ;  /* 0x3f8000000f127423 */ /* 0x001fc80000000013 */
[----:B------:R-:W-:-:S04]  /*0920*/  FFMA R15, R15, R18, R15 ;  /* 0x000000120f0f7223 */ /* 0x000fc8000000000f */
[----:B------:R-:W-:-:S04]  /*0930*/  FFMA R18, R0, R15, RZ ;  /* 0x0000000f00127223 */ /* 0x000fc800000000ff */
[----:B------:R-:W-:-:S04]  /*0940*/  FFMA R20, R19, R18, R0 ;  /* 0x0000001213147223 */ /* 0x000fc80000000000 */
[----:B------:R-:W-:-:S04]  /*0950*/  FFMA R20, R15, R20, R18 ;  /* 0x000000140f147223 */ /* 0x000fc80000000012 */
[----:B------:R-:W-:-:S04]  /*0960*/  FFMA R19, R19, R20, R0 ;  /* 0x0000001413137223 */ /* 0x000fc80000000000 */
[----:B------:R-:W-:-:S05]  /*0970*/  FFMA R0, R15, R19, R20 ;  /* 0x000000130f007223 */ /* 0x000fca0000000014 */
[----:B------:R-:W-:-:S04]  /*0980*/  SHF.R.U32.HI R14, RZ, 0x17, R0 ;  /* 0x00000017ff0e7819 */ /* 0x000fc80000011600 */
[----:B------:R-:W-:-:S05]  /*0990*/  LOP3.LUT R14, R14, 0xff, RZ, 0xc0, !PT ;  /* 0x000000ff0e0e7812 */ /* 0x000fca00078ec0ff */
[----:B------:R-:W-:-:S04]  /*09a0*/  IMAD.IADD R16, R14, 0x1, R17 ;  /* 0x000000010e107824 */ /* 0x000fc800078e0211 */
[----:B------:R-:W-:-:S05]  /*09b0*/  VIADD R12, R16, 0xffffffff ;  /* 0xffffffff100c7836 */ /* 0x000fca0000000000 */
[----:B------:R-:W-:-:S13]  /*09c0*/  ISETP.GE.U32.AND P0, PT, R12, 0xfe, PT ;  /* 0x000000fe0c00780c */ /* 0x000fda0003f06070 */
[----:B------:R-:W-:Y:S05]  /*09d0*/  @!P0 BRA `(.L_x_20) ;  /* 0x0000000000808947 */ /* 0x000fea0003800000 */
[----:B------:R-:W-:-:S13]  /*09e0*/  ISETP.GT.AND P0, PT, R16, 0xfe, PT ;  /* 0x000000fe1000780c */ /* 0x000fda0003f04270 */
[----:B------:R-:W-:Y:S05]  /*09f0*/  @P0 BRA `(.L_x_21) ;  /* 0x00000000006c0947 */ /* 0x000fea0003800000 */
[----:B------:R-:W-:-:S13]  /*0a00*/  ISETP.GE.AND P0, PT, R16, 0x1, PT ;  /* 0x000000011000780c */ /* 0x000fda0003f06270 */
[----:B------:R-:W-:Y:S05]  /*0a10*/  @P0 BRA `(.L_x_22) ;  /* 0x0000000000740947 */ /* 0x000fea0003800000 */
[----:B------:R-:W-:Y:S02]  /*0a20*/  ISETP.GE.AND P0, PT, R16, -0x18, PT ;  /* 0xffffffe81000780c */ /* 0x000fe40003f06270 */
[----:B------:R-:W-:-:S11]  /*0a30*/  LOP3.LUT R0, R0, 0x80000000, RZ, 0xc0, !PT ;  /* 0x8000000000007812 */ /* 0x000fd600078ec0ff */
[----:B------:R-:W-:Y:S05]  /*0a40*/  @!P0 BRA `(.L_x_22) ;  /* 0x0000000000688947 */ /* 0x000fea0003800000 */
[CC--:B------:R-:W-:Y:S01]  /*0a50*/  FFMA.RZ R12, R15.reuse, R19.reuse, R20 ;  /* 0x000000130f0c7223 */ /* 0x0c0fe2000000c014 */
[C---:B------:R-:W-:Y:S01]  /*0a60*/  VIADD R17, R16.reuse, 0x20 ;  /* 0x0000002010117836 */ /* 0x040fe20000000000 */
[C---:B------:R-:W-:Y:S02]  /*0a70*/  ISETP.NE.AND P2, PT, R16.reuse, RZ, PT ;  /* 0x000000ff1000720c */ /* 0x040fe40003f45270 */
[----:B------:R-:W-:Y:S01]  /*0a80*/  ISETP.NE.AND P1, PT, R16, RZ, PT ;  /* 0x000000ff1000720c */ /* 0x000fe20003f25270 */
[----:B------:R-:W-:Y:S01]  /*0a90*/  IMAD.MOV R16, RZ, RZ, -R16 ;  /* 0x000000ffff107224 */ /* 0x000fe200078e0a10 */
[----:B------:R-:W-:Y:S01]  /*0aa0*/  LOP3.LUT R14, R12, 0x7fffff, RZ, 0xc0, !PT ;  /* 0x007fffff0c0e7812 */ /* 0x000fe200078ec0ff */
[CCC-:B------:R-:W-:Y:S01]  /*0ab0*/  FFMA.RP R12, R15.reuse, R19.reuse, R20.reuse ;  /* 0x000000130f0c7223 */ /* 0x1c0fe20000008014 */
[----:B------:R-:W-:Y:S02]  /*0ac0*/  FFMA.RM R15, R15, R19, R20 ;  /* 0x000000130f0f7223 */ /* 0x000fe40000004014 */
[----:B------:R-:W-:-:S03]  /*0ad0*/  LOP3.LUT R14, R14, 0x800000, RZ, 0xfc, !PT ;  /* 0x008000000e0e7812 */ /* 0x000fc600078efcff */
[----:B------:R-:W-:Y:S02]  /*0ae0*/  FSETP.NEU.FTZ.AND P0, PT, R12, R15, PT ;  /* 0x0000000f0c00720b */ /* 0x000fe40003f1d000 */
[----:B------:R-:W-:Y:S02]  /*0af0*/  SHF.L.U32 R17, R14, R17, RZ ;  /* 0x000000110e117219 */ /* 0x000fe400000006ff */
[----:B------:R-:W-:Y:S02]  /*0b00*/  SEL R15, R16, RZ, P2 ;  /* 0x000000ff100f7207 */ /* 0x000fe40001000000 */
[----:B------:R-:W-:Y:S02]  /*0b10*/  ISETP.NE.AND P1, PT, R17, RZ, P1 ;  /* 0x000000ff1100720c */ /* 0x000fe40000f25270 */
[----:B------:R-:W-:Y:S02]  /*0b20*/  SHF.R.U32.HI R15, RZ, R15, R14 ;  /* 0x0000000fff0f7219 */ /* 0x000fe4000001160e */
[----:B------:R-:W-:-:S02]  /*0b30*/  PLOP3.LUT P0, PT, P0, P1, PT, 0xf8, 0x8f ;  /* 0x00000000008f781c */ /* 0x000fc40000703f70 */
[----:B------:R-:W-:Y:S02]  /*0b40*/  SHF.R.U32.HI R17, RZ, 0x1, R15 ;  /* 0x00000001ff117819 */ /* 0x000fe4000001160f */
[----:B------:R-:W-:-:S04]  /*0b50*/  SEL R12, RZ, 0x1, !P0 ;  /* 0x00000001ff0c7807 */ /* 0x000fc80004000000 */
[----:B------:R-:W-:-:S04]  /*0b60*/  LOP3.LUT R12, R12, 0x1, R17, 0xf8, !PT ;  /* 0x000000010c0c7812 */ /* 0x000fc800078ef811 */
[----:B------:R-:W-:-:S04]  /*0b70*/  LOP3.LUT R12, R12, R15, RZ, 0xc0, !PT ;  /* 0x0000000f0c0c7212 */ /* 0x000fc800078ec0ff */
[----:B------:R-:W-:-:S04]  /*0b80*/  IADD3 R17, PT, PT, R17, R12, RZ ;  /* 0x0000000c11117210 */ /* 0x000fc80007ffe0ff */
[----:B------:R-:W-:Y:S01]  /*0b90*/  LOP3.LUT R0, R17, R0, RZ, 0xfc, !PT ;  /* 0x0000000011007212 */ /* 0x000fe200078efcff */
[----:B------:R-:W-:Y:S06]  /*0ba0*/  BRA `(.L_x_22) ;  /* 0x0000000000107947 */ /* 0x000fec0003800000 */
.L_x_21:
[----:B------:R-:W-:-:S04]  /*0bb0*/  LOP3.LUT R0, R0, 0x80000000, RZ, 0xc0, !PT ;  /* 0x8000000000007812 */ /* 0x000fc800078ec0ff */
[----:B------:R-:W-:Y:S01]  /*0bc0*/  LOP3.LUT R0, R0, 0x7f800000, RZ, 0xfc, !PT ;  /* 0x7f80000000007812 */ /* 0x000fe200078efcff */
[----:B------:R-:W-:Y:S06]  /*0bd0*/  BRA `(.L_x_22) ;  /* 0x0000000000047947 */ /* 0x000fec0003800000 */
.L_x_20:
[----:B------:R-:W-:-:S07]  /*0be0*/  IMAD R0, R17, 0x800000, R0 ;  /* 0x0080000011007824 */ /* 0x000fce00078e0200 */
.L_x_22:
[----:B------:R-:W-:Y:S05]  /*0bf0*/  BSYNC.RECONVERGENT B2 ;  /* 0x0000000000027941 */ /* 0x000fea0003800200 */
.L_x_19:
[----:B------:R-:W-:Y:S05]  /*0c00*/  BRA `(.L_x_23) ;  /* 0x0000000000207947 */ /* 0x000fea0003800000 */
.L_x_18:
[----:B------:R-:W-:-:S04]  /*0c10*/  LOP3.LUT R0, R15, 0x80000000, R0, 0x48, !PT ;  /* 0x800000000f007812 */ /* 0x000fc800078e4800 */
[----:B------:R-:W-:Y:S01]  /*0c20*/  LOP3.LUT R0, R0, 0x7f800000, RZ, 0xfc, !PT ;  /* 0x7f80000000007812 */ /* 0x000fe200078efcff */
[----:B------:R-:W-:Y:S06]  /*0c30*/  BRA `(.L_x_23) ;  /* 0x0000000000147947 */ /* 0x000fec0003800000 */
.L_x_17:
[----:B------:R-:W-:Y:S01]  /*0c40*/  LOP3.LUT R0, R15, 0x80000000, R0, 0x48, !PT ;  /* 0x800000000f007812 */ /* 0x000fe200078e4800 */
[----:B------:R-:W-:Y:S06]  /*0c50*/  BRA `(.L_x_23) ;  /* 0x00000000000c7947 */ /* 0x000fec0003800000 */
.L_x_16:
[----:B------:R-:W0:Y:S01]  /*0c60*/  MUFU.RSQ R0, -QNAN ;  /* 0xffc0000000007908 */ /* 0x000e220000001400 */
[----:B------:R-:W-:Y:S05]  /*0c70*/  BRA `(.L_x_23) ;  /* 0x0000000000047947 */ /* 0x000fea0003800000 */
.L_x_15:
[----:B------:R-:W-:-:S07]  /*0c80*/  FADD.FTZ R0, R0, R3 ;  /* 0x0000000300007221 */ /* 0x000fce0000010000 */
.L_x_23:
[----:B------:R-:W-:Y:S05]  /*0c90*/  BSYNC.RECONVERGENT B1 ;  /* 0x0000000000017941 */ /* 0x000fea0003800200 */
.L_x_13:
[----:B------:R-:W-:Y:S02]  /*0ca0*/  IMAD.MOV.U32 R14, RZ, RZ, R10 ;  /* 0x000000ffff0e7224 */ /* 0x000fe400078e000a */
[----:B------:R-:W-:-:S04]  /*0cb0*/  IMAD.MOV.U32 R15, RZ, RZ, 0x0 ;  /* 0x00000000ff0f7424 */ /* 0x000fc800078e00ff */
[----:B0-----:R-:W-:Y:S05]  /*0cc0*/  RET.REL.NODEC R14 `(_Z13softmaxKernelPKfPfif) ;  /* 0xfffffff00ecc7950 */ /* 0x001fea0003c3ffff */
.L_x_24:
[----:B------:R-:W-:-:S00]  /*0cd0*/  BRA `(.L_x_24) ;  /* 0xfffffffc00fc7947 */ /* 0x000fc0000383ffff */
[----:B------:R-:W-:-:S00]  /*0ce0*/  NOP ;  /* 0x0000000000007918 */ /* 0x000fc00000000000 */
        /* <DEDUP_REMOVED lines=9> */
.L_x_25:


//--------------------- .nv.shared.reserved.0     --------------------------
	.section	.nv.shared.reserved.0,"aw",@nobits
	.weak		__nv_reservedSMEM_offset_0_alias
	.size		__nv_reservedSMEM_offset_0_alias, 0, 64
	.other		__nv_reservedSMEM_offset_0_alias,@"STO_CUDA_RESERVED_SHARED STV_DEFAULT"
__nv_reservedSMEM_offset_0_alias:
	.zero		0
	.zero		64


//--------------------- .nv.constant0._Z13softmaxKernelPKfPfif --------------------------
	.section	.nv.constant0._Z13softmaxKernelPKfPfif,"a",@progbits
	.sectionflags	@""
	.align	4
.nv.constant0._Z13softmaxKernelPKfPfif:
	.zero		920


//--------------------- SYMBOLS --------------------------

	.type		.nv.reservedSmem.offset0,@object
	.size		.nv.reservedSmem.offset0,0x4
